//
// Generated by NVIDIA NVVM Compiler
//
// Compiler Build ID: CL-36424714
// Cuda compilation tools, release 13.0, V13.0.88
// Based on NVVM 20.0.0
//

.version 9.0
.target sm_100
.address_size 64

	// .globl	_Z11augmentInitPii

.visible .entry _Z11augmentInitPii(
	.param .u64 .ptr .align 1 _Z11augmentInitPii_param_0,
	.param .u32 _Z11augmentInitPii_param_1
)
{
	.reg .pred 	%p<2>;
	.reg .b32 	%r<7>;
	.reg .b64 	%rd<5>;

	ld.param.u64 	%rd1, [_Z11augmentInitPii_param_0];
	ld.param.u32 	%r2, [_Z11augmentInitPii_param_1];
	mov.u32 	%r3, %ctaid.x;
	mov.u32 	%r4, %ntid.x;
	mov.u32 	%r5, %tid.x;
	mad.lo.s32 	%r1, %r3, %r4, %r5;
	setp.ge.s32 	%p1, %r1, %r2;
	@%p1 bra 	$L__BB0_2;
	cvta.to.global.u64 	%rd2, %rd1;
	mul.wide.s32 	%rd3, %r1, 4;
	add.s64 	%rd4, %rd2, %rd3;
	mov.b32 	%r6, 0;
	st.global.u32 	[%rd4], %r6;
$L__BB0_2:
	ret;

}
	// .globl	_Z13reverseKernelPiS_S_S_S_S_i
.visible .entry _Z13reverseKernelPiS_S_S_S_S_i(
	.param .u64 .ptr .align 1 _Z13reverseKernelPiS_S_S_S_S_i_param_0,
	.param .u64 .ptr .align 1 _Z13reverseKernelPiS_S_S_S_S_i_param_1,
	.param .u64 .ptr .align 1 _Z13reverseKernelPiS_S_S_S_S_i_param_2,
	.param .u64 .ptr .align 1 _Z13reverseKernelPiS_S_S_S_S_i_param_3,
	.param .u64 .ptr .align 1 _Z13reverseKernelPiS_S_S_S_S_i_param_4,
	.param .u64 .ptr .align 1 _Z13reverseKernelPiS_S_S_S_S_i_param_5,
	.param .u32 _Z13reverseKernelPiS_S_S_S_S_i_param_6
)
{
	.reg .pred 	%p<5>;
	.reg .b32 	%r<15>;
	.reg .b64 	%rd<27>;

	ld.param.u64 	%rd7, [_Z13reverseKernelPiS_S_S_S_S_i_param_0];
	ld.param.u64 	%rd8, [_Z13reverseKernelPiS_S_S_S_S_i_param_1];
	ld.param.u64 	%rd9, [_Z13reverseKernelPiS_S_S_S_S_i_param_2];
	ld.param.u64 	%rd10, [_Z13reverseKernelPiS_S_S_S_S_i_param_3];
	ld.param.u64 	%rd11, [_Z13reverseKernelPiS_S_S_S_S_i_param_4];
	ld.param.u64 	%rd12, [_Z13reverseKernelPiS_S_S_S_S_i_param_5];
	ld.param.u32 	%r6, [_Z13reverseKernelPiS_S_S_S_S_i_param_6];
	mov.u32 	%r7, %ctaid.x;
	mov.u32 	%r8, %ntid.x;
	mov.u32 	%r9, %tid.x;
	mad.lo.s32 	%r13, %r7, %r8, %r9;
	setp.ge.s32 	%p1, %r13, %r6;
	@%p1 bra 	$L__BB1_6;
	cvta.to.global.u64 	%rd13, %rd7;
	mul.wide.s32 	%rd14, %r13, 4;
	add.s64 	%rd15, %rd13, %rd14;
	ld.global.u32 	%r10, [%rd15];
	setp.ne.s32 	%p2, %r10, 1;
	@%p2 bra 	$L__BB1_6;
	setp.eq.s32 	%p3, %r13, -1;
	mov.b64 	%rd26, -1;
	@%p3 bra 	$L__BB1_5;
	cvta.to.global.u64 	%rd1, %rd11;
	cvta.to.global.u64 	%rd2, %rd9;
	cvta.to.global.u64 	%rd3, %rd10;
	cvta.to.global.u64 	%rd4, %rd8;
	mov.b32 	%r14, -1;
$L__BB1_4:
	mul.wide.s32 	%rd17, %r13, 4;
	add.s64 	%rd18, %rd1, %rd17;
	st.global.u32 	[%rd18], %r14;
	add.s64 	%rd19, %rd2, %rd17;
	ld.global.u32 	%r14, [%rd19];
	cvt.s64.s32 	%rd26, %r14;
	mul.wide.s32 	%rd20, %r14, 4;
	add.s64 	%rd21, %rd3, %rd20;
	st.global.u32 	[%rd21], %r13;
	add.s64 	%rd22, %rd4, %rd20;
	ld.global.u32 	%r13, [%rd22];
	setp.ne.s32 	%p4, %r13, -1;
	@%p4 bra 	$L__BB1_4;
$L__BB1_5:
	cvta.to.global.u64 	%rd23, %rd12;
	shl.b64 	%rd24, %rd26, 2;
	add.s64 	%rd25, %rd23, %rd24;
	mov.b32 	%r12, 1;
	st.global.u32 	[%rd25], %r12;
$L__BB1_6:
	ret;

}


// ===== COMPILED SASS (sm_100) =====

	.target	sm_100

	.elftype	@"ET_EXEC"


//--------------------- .note.nv.tkinfo           --------------------------
	.section	.note.nv.tkinfo,"",@"SHT_NOTE"
	.sectionflags	@"SHF_NOTE_NV_TKINFO"
	.tkinfo
        /*0018*/ 	.word	0x00000002
        /*0030*/ 	.string	""
        /*0030*/ 	.string	"ptxas"
        /*0030*/ 	.string	"Cuda compilation tools, release 13.0, V13.0.88"
        /*0030*/ 	.string	"Build cuda_13.0.r13.0/compiler.36424714_0"
        /*0030*/ 	.string	"-arch sm_100 -m 64 "



//--------------------- .note.nv.cuinfo           --------------------------
	.section	.note.nv.cuinfo,"",@"SHT_NOTE"
	.sectionflags	@"SHF_NOTE_NV_CUINFO"
        /*0018*/ 	.short	0x0002
        /*001a*/ 	.short	0x0064
        /*001c*/ 	.short	0x0082
	.zero		2


//--------------------- .nv.info                  --------------------------
	.section	.nv.info,"",@"SHT_CUDA_INFO"
	.align	4


	//----- nvinfo : EIATTR_REGCOUNT
	.align		4
        /*0000*/ 	.byte	0x04, 0x2f
        /*0002*/ 	.short	(.L_1 - .L_0)
	.align		4
.L_0:
        /*0004*/ 	.word	index@(_Z11augmentInitPii)
        /*0008*/ 	.word	0x00000008


	//----- nvinfo : EIATTR_FRAME_SIZE
	.align		4
.L_1:
        /*000c*/ 	.byte	0x04, 0x11
        /*000e*/ 	.short	(.L_3 - .L_2)
	.align		4
.L_2:
        /*0010*/ 	.word	index@(_Z11augmentInitPii)
        /*0014*/ 	.word	0x00000000


	//----- nvinfo : EIATTR_REGCOUNT
	.align		4
.L_3:
        /*0018*/ 	.byte	0x04, 0x2f
        /*001a*/ 	.short	(.L_5 - .L_4)
	.align		4
.L_4:
        /*001c*/ 	.word	index@(_Z13reverseKernelPiS_S_S_S_S_i)
        /*0020*/ 	.word	0x00000018


	//----- nvinfo : EIATTR_FRAME_SIZE
	.align		4
.L_5:
        /*0024*/ 	.byte	0x04, 0x11
        /*0026*/ 	.short	(.L_7 - .L_6)
	.align		4
.L_6:
        /*0028*/ 	.word	index@(_Z13reverseKernelPiS_S_S_S_S_i)
        /*002c*/ 	.word	0x00000000


	//----- nvinfo : EIATTR_MIN_STACK_SIZE
	.align		4
.L_7:
        /*0030*/ 	.byte	0x04, 0x12
        /*0032*/ 	.short	(.L_9 - .L_8)
	.align		4
.L_8:
        /*0034*/ 	.word	index@(_Z13reverseKernelPiS_S_S_S_S_i)
        /*0038*/ 	.word	0x00000000


	//----- nvinfo : EIATTR_MIN_STACK_SIZE
	.align		4
.L_9:
        /*003c*/ 	.byte	0x04, 0x12
        /*003e*/ 	.short	(.L_11 - .L_10)
	.align		4
.L_10:
        /*0040*/ 	.word	index@(_Z11augmentInitPii)
        /*0044*/ 	.word	0x00000000
.L_11:


//--------------------- .nv.compat                --------------------------
	.section	.nv.compat,"",@"SHT_CUDA_COMPAT_INFO"
	.align	4
        /*0000*/ 	.byte	0x02, 0x09, 0x00, 0x00, 0x02, 0x02, 0x01, 0x00, 0x02, 0x05, 0x05, 0x00, 0x03, 0x07, 0x01, 0x01
        /*0010*/ 	.byte	0x02, 0x03, 0x00, 0x00, 0x02, 0x06, 0x01, 0x00, 0x04, 0x0b, 0x08, 0x00, 0x09, 0x00, 0x00, 0x00
        /*0020*/ 	.byte	0x00, 0x00, 0x00, 0x00


//--------------------- .nv.info._Z13reverseKernelPiS_S_S_S_S_i --------------------------
	.section	.nv.info._Z13reverseKernelPiS_S_S_S_S_i,"",@"SHT_CUDA_INFO"
	.sectionflags	@""
	.align	4


	//----- nvinfo : EIATTR_CUDA_API_VERSION
	.align		4
        /*0000*/ 	.byte	0x04, 0x37
        /*0002*/ 	.short	(.L_13 - .L_12)
.L_12:
        /*0004*/ 	.word	0x00000082


	//----- nvinfo : EIATTR_KPARAM_INFO
	.align		4
.L_13:
        /*0008*/ 	.byte	0x04, 0x17
        /*000a*/ 	.short	(.L_15 - .L_14)
.L_14:
        /*000c*/ 	.word	0x00000000
        /*0010*/ 	.short	0x0006
        /*0012*/ 	.short	0x0030
        /*0014*/ 	.byte	0x00, 0xf0, 0x11, 0x00


	//----- nvinfo : EIATTR_KPARAM_INFO
	.align		4
.L_15:
        /*0018*/ 	.byte	0x04, 0x17
        /*001a*/ 	.short	(.L_17 - .L_16)
.L_16:
        /*001c*/ 	.word	0x00000000
        /*0020*/ 	.short	0x0005
        /*0022*/ 	.short	0x0028
        /*0024*/ 	.byte	0x00, 0xf5, 0x21, 0x00


	//----- nvinfo : EIATTR_KPARAM_INFO
	.align		4
.L_17:
        /*0028*/ 	.byte	0x04, 0x17
        /*002a*/ 	.short	(.L_19 - .L_18)
.L_18:
        /*002c*/ 	.word	0x00000000
        /*0030*/ 	.short	0x0004
        /*0032*/ 	.short	0x0020
        /*0034*/ 	.byte	0x00, 0xf5, 0x21, 0x00


	//----- nvinfo : EIATTR_KPARAM_INFO
	.align		4
.L_19:
        /*0038*/ 	.byte	0x04, 0x17
        /*003a*/ 	.short	(.L_21 - .L_20)
.L_20:
        /*003c*/ 	.word	0x00000000
        /*0040*/ 	.short	0x0003
        /*0042*/ 	.short	0x0018
        /*0044*/ 	.byte	0x00, 0xf5, 0x21, 0x00


	//----- nvinfo : EIATTR_KPARAM_INFO
	.align		4
.L_21:
        /*0048*/ 	.byte	0x04, 0x17
        /*004a*/ 	.short	(.L_23 - .L_22)
.L_22:
        /*004c*/ 	.word	0x00000000
        /*0050*/ 	.short	0x0002
        /*0052*/ 	.short	0x0010
        /*0054*/ 	.byte	0x00, 0xf5, 0x21, 0x00


	//----- nvinfo : EIATTR_KPARAM_INFO
	.align		4
.L_23:
        /*0058*/ 	.byte	0x04, 0x17
        /*005a*/ 	.short	(.L_25 - .L_24)
.L_24:
        /*005c*/ 	.word	0x00000000
        /*0060*/ 	.short	0x0001
        /*0062*/ 	.short	0x0008
        /*0064*/ 	.byte	0x00, 0xf5, 0x21, 0x00


	//----- nvinfo : EIATTR_KPARAM_INFO
	.align		4
.L_25:
        /*0068*/ 	.byte	0x04, 0x17
        /*006a*/ 	.short	(.L_27 - .L_26)
.L_26:
        /*006c*/ 	.word	0x00000000
        /*0070*/ 	.short	0x0000
        /*0072*/ 	.short	0x0000
        /*0074*/ 	.byte	0x00, 0xf5, 0x21, 0x00


	//----- nvinfo : EIATTR_SPARSE_MMA_MASK
	.align		4
.L_27:
        /*0078*/ 	.byte	0x03, 0x50
        /*007a*/ 	.short	0x0000


	//----- nvinfo : EIATTR_MAXREG_COUNT
	.align		4
        /*007c*/ 	.byte	0x03, 0x1b
        /*007e*/ 	.short	0x00ff


	//----- nvinfo : EIATTR_MERCURY_ISA_VERSION
	.align		4
        /*0080*/ 	.byte	0x03, 0x5f
        /*0082*/ 	.short	0x0101


	//----- nvinfo : EIATTR_VRC_CTA_INIT_COUNT
	.align		4
        /*0084*/ 	.byte	0x02, 0x4a
	.zero		1
	.zero		1


	//----- nvinfo : EIATTR_EXIT_INSTR_OFFSETS
	.align		4
        /*0088*/ 	.byte	0x04, 0x1c
        /*008a*/ 	.short	(.L_29 - .L_28)


	//   ....[0]....
.L_28:
        /*008c*/ 	.word	0x00000070


	//   ....[1]....
        /*0090*/ 	.word	0x000000d0


	//   ....[2]....
        /*0094*/ 	.word	0x000002e0


	//----- nvinfo : EIATTR_CRS_STACK_SIZE
	.align		4
.L_29:
        /*0098*/ 	.byte	0x04, 0x1e
        /*009a*/ 	.short	(.L_31 - .L_30)
.L_30:
        /*009c*/ 	.word	0x00000000


	//----- nvinfo : EIATTR_CBANK_PARAM_SIZE
	.align		4
.L_31:
        /*00a0*/ 	.byte	0x03, 0x19
        /*00a2*/ 	.short	0x0034


	//----- nvinfo : EIATTR_PARAM_CBANK
	.align		4
        /*00a4*/ 	.byte	0x04, 0x0a
        /*00a6*/ 	.short	(.L_33 - .L_32)
	.align		4
.L_32:
        /*00a8*/ 	.word	index@(.nv.constant0._Z13reverseKernelPiS_S_S_S_S_i)
        /*00ac*/ 	.short	0x0380
        /*00ae*/ 	.short	0x0034


	//----- nvinfo : EIATTR_SW_WAR
	.align		4
.L_33:
        /*00b0*/ 	.byte	0x04, 0x36
        /*00b2*/ 	.short	(.L_35 - .L_34)
.L_34:
        /*00b4*/ 	.word	0x00000008
.L_35:


//--------------------- .nv.info._Z11augmentInitPii --------------------------
	.section	.nv.info._Z11augmentInitPii,"",@"SHT_CUDA_INFO"
	.sectionflags	@""
	.align	4


	//----- nvinfo : EIATTR_CUDA_API_VERSION
	.align		4
        /*0000*/ 	.byte	0x04, 0x37
        /*0002*/ 	.short	(.L_37 - .L_36)
.L_36:
        /*0004*/ 	.word	0x00000082


	//----- nvinfo : EIATTR_KPARAM_INFO
	.align		4
.L_37:
        /*0008*/ 	.byte	0x04, 0x17
        /*000a*/ 	.short	(.L_39 - .L_38)
.L_38:
        /*000c*/ 	.word	0x00000000
        /*0010*/ 	.short	0x0001
        /*0012*/ 	.short	0x0008
        /*0014*/ 	.byte	0x00, 0xf0, 0x11, 0x00


	//----- nvinfo : EIATTR_KPARAM_INFO
	.align		4
.L_39:
        /*0018*/ 	.byte	0x04, 0x17
        /*001a*/ 	.short	(.L_41 - .L_40)
.L_40:
        /*001c*/ 	.word	0x00000000
        /*0020*/ 	.short	0x0000
        /*0022*/ 	.short	0x0000
        /*0024*/ 	.byte	0x00, 0xf5, 0x21, 0x00


	//----- nvinfo : EIATTR_SPARSE_MMA_MASK
	.align		4
.L_41:
        /*0028*/ 	.byte	0x03, 0x50
        /*002a*/ 	.short	0x0000


	//----- nvinfo : EIATTR_MAXREG_COUNT
	.align		4
        /*002c*/ 	.byte	0x03, 0x1b
        /*002e*/ 	.short	0x00ff


	//----- nvinfo : EIATTR_MERCURY_ISA_VERSION
	.align		4
        /*0030*/ 	.byte	0x03, 0x5f
        /*0032*/ 	.short	0x0101


	//----- nvinfo : EIATTR_VRC_CTA_INIT_COUNT
	.align		4
        /*0034*/ 	.byte	0x02, 0x4a
	.zero		1
	.zero		1


	//----- nvinfo : EIATTR_EXIT_INSTR_OFFSETS
	.align		4
        /*0038*/ 	.byte	0x04, 0x1c
        /*003a*/ 	.short	(.L_43 - .L_42)


	//   ....[0]....
.L_42:
        /*003c*/ 	.word	0x00000070


	//   ....[1]....
        /*0040*/ 	.word	0x000000c0


	//----- nvinfo : EIATTR_CBANK_PARAM_SIZE
	.align		4
.L_43:
        /*0044*/ 	.byte	0x03, 0x19
        /*0046*/ 	.short	0x000c


	//----- nvinfo : EIATTR_PARAM_CBANK
	.align		4
        /*0048*/ 	.byte	0x04, 0x0a
        /*004a*/ 	.short	(.L_45 - .L_44)
	.align		4
.L_44:
        /*004c*/ 	.word	index@(.nv.constant0._Z11augmentInitPii)
        /*0050*/ 	.short	0x0380
        /*0052*/ 	.short	0x000c


	//----- nvinfo : EIATTR_SW_WAR
	.align		4
.L_45:
        /*0054*/ 	.byte	0x04, 0x36
        /*0056*/ 	.short	(.L_47 - .L_46)
.L_46:
        /*0058*/ 	.word	0x00000008
.L_47:


//--------------------- .nv.callgraph             --------------------------
	.section	.nv.callgraph,"",@"SHT_CUDA_CALLGRAPH"
	.align	4
	.sectionentsize	8
	.align		4
        /*0000*/ 	.word	0x00000000
	.align		4
        /*0004*/ 	.word	0xffffffff
	.align		4
        /*0008*/ 	.word	0x00000000
	.align		4
        /*000c*/ 	.word	0xfffffffe
	.align		4
        /*0010*/ 	.word	0x00000000
	.align		4
        /*0014*/ 	.word	0xfffffffd
	.align		4
        /*0018*/ 	.word	0x00000000
	.align		4
        /*001c*/ 	.word	0xfffffffc


//--------------------- .text._Z13reverseKernelPiS_S_S_S_S_i --------------------------
	.section	.text._Z13reverseKernelPiS_S_S_S_S_i,"ax",@progbits
	.align	128
        .global         _Z13reverseKernelPiS_S_S_S_S_i
        .type           _Z13reverseKernelPiS_S_S_S_S_i,@function
        .size           _Z13reverseKernelPiS_S_S_S_S_i,(.L_x_6 - _Z13reverseKernelPiS_S_S_S_S_i)
        .other          _Z13reverseKernelPiS_S_S_S_S_i,@"STO_CUDA_ENTRY STV_DEFAULT"
_Z13reverseKernelPiS_S_S_S_S_i:
.text._Z13reverseKernelPiS_S_S_S_S_i:
[----:B------:R-:W-:Y:S01]  /*0000*/  LDC R1, c[0x0][0x37c] ;  /* 0x0000df00ff017b82 */ /* 0x000fe20000000800 */
[----:B------:R-:W0:Y:S07]  /*0010*/  S2R R3, SR_TID.X ;  /* 0x0000000000037919 */ /* 0x000e2e0000002100 */
[----:B------:R-:W0:Y:S01]  /*0020*/  S2UR UR4, SR_CTAID.X ;  /* 0x00000000000479c3 */ /* 0x000e220000002500 */
[----:B------:R-:W1:Y:S07]  /*0030*/  LDCU UR5, c[0x0][0x3b0] ;  /* 0x00007600ff0577ac */ /* 0x000e6e0008000800 */
[----:B------:R-:W0:Y:S02]  /*0040*/  LDC R0, c[0x0][0x360] ;  /* 0x0000d800ff007b82 */ /* 0x000e240000000800 */
[----:B0-----:R-:W-:-:S05]  /*0050*/  IMAD R0, R0, UR4, R3 ;  /* 0x0000000400007c24 */ /* 0x001fca000f8e0203 */
[----:B-1----:R-:W-:-:S13]  /*0060*/  ISETP.GE.AND P0, PT, R0, UR5, PT ;  /* 0x0000000500007c0c */ /* 0x002fda000bf06270 */
[----:B------:R-:W-:Y:S05]  /*0070*/  @P0 EXIT ;  /* 0x000000000000094d */ /* 0x000fea0003800000 */
[----:B------:R-:W0:Y:S01]  /*0080*/  LDC.64 R2, c[0x0][0x380] ;  /* 0x0000e000ff027b82 */ /* 0x000e220000000a00 */
[----:B------:R-:W1:Y:S01]  /*0090*/  LDCU.64 UR4, c[0x0][0x358] ;  /* 0x00006b00ff0477ac */ /* 0x000e620008000a00 */
[----:B0-----:R-:W-:-:S06]  /*00a0*/  IMAD.WIDE R2, R0, 0x4, R2 ;  /* 0x0000000400027825 */ /* 0x001fcc00078e0202 */
[----:B-1----:R-:W2:Y:S02]  /*00b0*/  LDG.E R2, desc[UR4][R2.64] ;  /* 0x0000000402027981 */ /* 0x002ea4000c1e1900 */
[----:B--2---:R-:W-:-:S13]  /*00c0*/  ISETP.NE.AND P0, PT, R2, 0x1, PT ;  /* 0x000000010200780c */ /* 0x004fda0003f05270 */
[----:B------:R-:W-:Y:S05]  /*00d0*/  @P0 EXIT ;  /* 0x000000000000094d */ /* 0x000fea0003800000 */
[----:B------:R-:W-:Y:S01]  /*00e0*/  ISETP.NE.AND P0, PT, R0, -0x1, PT ;  /* 0xffffffff0000780c */ /* 0x000fe20003f05270 */
[----:B------:R-:W-:Y:S01]  /*00f0*/  BSSY.RECONVERGENT B0, `(.L_x_0) ;  /* 0x0000019000007945 */ /* 0x000fe20003800200 */
[----:B------:R-:W-:Y:S01]  /*0100*/  IMAD.MOV.U32 R2, RZ, RZ, -0x1 ;  /* 0xffffffffff027424 */ /* 0x000fe200078e00ff */
[----:B------:R-:W-:-:S10]  /*0110*/  MOV R3, 0xffffffff ;  /* 0xffffffff00037802 */ /* 0x000fd40000000f00 */
[----:B------:R-:W-:Y:S05]  /*0120*/  @!P0 BRA `(.L_x_1) ;  /* 0x0000000000548947 */ /* 0x000fea0003800000 */
[----:B------:R-:W0:Y:S01]  /*0130*/  LDC.64 R12, c[0x0][0x3a0] ;  /* 0x0000e800ff0c7b82 */ /* 0x000e220000000a00 */
[----:B------:R-:W-:Y:S01]  /*0140*/  BSSY.RECONVERGENT B1, `(.L_x_2) ;  /* 0x0000011000017945 */ /* 0x000fe20003800200 */
[----:B------:R-:W-:-:S06]  /*0150*/  IMAD.MOV.U32 R21, RZ, RZ, -0x1 ;  /* 0xffffffffff157424 */ /* 0x000fcc00078e00ff */
[----:B------:R-:W1:Y:S08]  /*0160*/  LDC.64 R18, c[0x0][0x388] ;  /* 0x0000e200ff127b82 */ /* 0x000e700000000a00 */
[----:B------:R-:W2:Y:S08]  /*0170*/  LDC.64 R14, c[0x0][0x390] ;  /* 0x0000e400ff0e7b82 */ /* 0x000eb00000000a00 */
[----:B------:R-:W3:Y:S02]  /*0180*/  LDC.64 R16, c[0x0][0x398] ;  /* 0x0000e600ff107b82 */ /* 0x000ee40000000a00 */
.L_x_3:
[----:B0-----:R-:W-:-:S04]  /*0190*/  IMAD.WIDE R2, R0, 0x4, R12 ;  /* 0x0000000400027825 */ /* 0x001fc800078e020c */
[----:B--2---:R-:W-:Y:S01]  /*01a0*/  IMAD.WIDE R4, R0, 0x4, R14 ;  /* 0x0000000400047825 */ /* 0x004fe200078e020e */
[----:B------:R0:W-:Y:S04]  /*01b0*/  STG.E desc[UR4][R2.64], R21 ;  /* 0x0000001502007986 */ /* 0x0001e8000c101904 */
[----:B0-----:R-:W3:Y:S02]  /*01c0*/  LDG.E R21, desc[UR4][R4.64] ;  /* 0x0000000404157981 */ /* 0x001ee4000c1e1900 */
[----:B---3--:R-:W-:-:S04]  /*01d0*/  IMAD.WIDE R8, R21, 0x4, R16 ;  /* 0x0000000415087825 */ /* 0x008fc800078e0210 */
[----:B-1----:R-:W-:Y:S01]  /*01e0*/  IMAD.WIDE R10, R21, 0x4, R18 ;  /* 0x00000004150a7825 */ /* 0x002fe200078e0212 */
[----:B------:R0:W-:Y:S04]  /*01f0*/  STG.E desc[UR4][R8.64], R0 ;  /* 0x0000000008007986 */ /* 0x0001e8000c101904 */
[----:B0-----:R-:W2:Y:S01]  /*0200*/  LDG.E R0, desc[UR4][R10.64] ;  /* 0x000000040a007981 */ /* 0x001ea2000c1e1900 */
[----:B------:R-:W-:Y:S02]  /*0210*/  SHF.R.S32.HI R7, RZ, 0x1f, R21 ;  /* 0x0000001fff077819 */ /* 0x000fe40000011415 */
[----:B------:R-:W-:Y:S02]  /*0220*/  MOV R6, R21 ;  /* 0x0000001500067202 */ /* 0x000fe40000000f00 */
[----:B--2---:R-:W-:-:S13]  /*0230*/  ISETP.NE.AND P0, PT, R0, -0x1, PT ;  /* 0xffffffff0000780c */ /* 0x004fda0003f05270 */
[----:B------:R-:W-:Y:S05]  /*0240*/  @P0 BRA `(.L_x_3) ;  /* 0xfffffffc00d00947 */ /* 0x000fea000383ffff */
[----:B------:R-:W-:Y:S05]  /*0250*/  BSYNC.RECONVERGENT B1 ;  /* 0x0000000000017941 */ /* 0x000fea0003800200 */
.L_x_2:
[----:B------:R-:W-:Y:S01]  /*0260*/  IMAD.MOV.U32 R2, RZ, RZ, R6 ;  /* 0x000000ffff027224 */ /* 0x000fe200078e0006 */
[----:B------:R-:W-:-:S07]  /*0270*/  MOV R3, R7 ;  /* 0x0000000700037202 */ /* 0x000fce0000000f00 */
.L_x_1:
[----:B------:R-:W-:Y:S05]  /*0280*/  BSYNC.RECONVERGENT B0 ;  /* 0x0000000000007941 */ /* 0x000fea0003800200 */
.L_x_0:
[----:B------:R-:W0:Y:S02]  /*0290*/  LDCU.64 UR6, c[0x0][0x3a8] ;  /* 0x00007500ff0677ac */ /* 0x000e240008000a00 */
[----:B0-----:R-:W-:-:S04]  /*02a0*/  LEA R4, P0, R2, UR6, 0x2 ;  /* 0x0000000602047c11 */ /* 0x001fc8000f8010ff */
[----:B------:R-:W-:Y:S01]  /*02b0*/  LEA.HI.X R5, R2, UR7, R3, 0x2, P0 ;  /* 0x0000000702057c11 */ /* 0x000fe200080f1403 */
[----:B------:R-:W-:-:S05]  /*02c0*/  IMAD.MOV.U32 R3, RZ, RZ, 0x1 ;  /* 0x00000001ff037424 */ /* 0x000fca00078e00ff */
[----:B------:R-:W-:Y:S01]  /*02d0*/  STG.E desc[UR4][R4.64], R3 ;  /* 0x0000000304007986 */ /* 0x000fe2000c101904 */
[----:B------:R-:W-:Y:S05]  /*02e0*/  EXIT ;  /* 0x000000000000794d */ /* 0x000fea0003800000 */
.L_x_4:
[----:B------:R-:W-:-:S00]  /*02f0*/  BRA `(.L_x_4) ;  /* 0xfffffffc00fc7947 */ /* 0x000fc0000383ffff */
[----:B------:R-:W-:-:S00]  /*0300*/  NOP ;  /* 0x0000000000007918 */ /* 0x000fc00000000000 */
[----:B------:R-:W-:-:S00]  /*0310*/  NOP ;  /* 0x0000000000007918 */ /* 0x000fc00000000000 */
[----:B------:R-:W-:-:S00]  /*0320*/  NOP ;  /* 0x0000000000007918 */ /* 0x000fc00000000000 */
[----:B------:R-:W-:-:S00]  /*0330*/  NOP ;  /* 0x0000000000007918 */ /* 0x000fc00000000000 */
[----:B------:R-:W-:-:S00]  /*0340*/  NOP ;  /* 0x0000000000007918 */ /* 0x000fc00000000000 */
[----:B------:R-:W-:-:S00]  /*0350*/  NOP ;  /* 0x0000000000007918 */ /* 0x000fc00000000000 */
[----:B------:R-:W-:-:S00]  /*0360*/  NOP ;  /* 0x0000000000007918 */ /* 0x000fc00000000000 */
[----:B------:R-:W-:-:S00]  /*0370*/  NOP ;  /* 0x0000000000007918 */ /* 0x000fc00000000000 */
.L_x_6:


//--------------------- .text._Z11augmentInitPii  --------------------------
	.section	.text._Z11augmentInitPii,"ax",@progbits
	.align	128
        .global         _Z11augmentInitPii
        .type           _Z11augmentInitPii,@function
        .size           _Z11augmentInitPii,(.L_x_7 - _Z11augmentInitPii)
        .other          _Z11augmentInitPii,@"STO_CUDA_ENTRY STV_DEFAULT"
_Z11augmentInitPii:
.text._Z11augmentInitPii:
        /* <DEDUP_REMOVED lines=10> */
[----:B0-----:R-:W-:-:S05]  /*00a0*/  IMAD.WIDE R2, R5, 0x4, R2 ;  /* 0x0000000405027825 */ /* 0x001fca00078e0202 */
[----:B-1----:R-:W-:Y:S01]  /*00b0*/  STG.E desc[UR4][R2.64], RZ ;  /* 0x000000ff02007986 */ /* 0x002fe2000c101904 */
[----:B------:R-:W-:Y:S05]  /*00c0*/  EXIT ;  /* 0x000000000000794d */ /* 0x000fea0003800000 */
.L_x_5:
        /* <DEDUP_REMOVED lines=11> */
.L_x_7:


//--------------------- .nv.shared.reserved.0     --------------------------
	.section	.nv.shared.reserved.0,"aw",@nobits
	.weak		__nv_reservedSMEM_offset_0_alias
	.size		__nv_reservedSMEM_offset_0_alias, 0, 64
	.other		__nv_reservedSMEM_offset_0_alias,@"STO_CUDA_RESERVED_SHARED STV_DEFAULT"
__nv_reservedSMEM_offset_0_alias:
	.zero		0
	.zero		64


//--------------------- .nv.constant0._Z13reverseKernelPiS_S_S_S_S_i --------------------------
	.section	.nv.constant0._Z13reverseKernelPiS_S_S_S_S_i,"a",@progbits
	.sectionflags	@""
	.align	4
.nv.constant0._Z13reverseKernelPiS_S_S_S_S_i:
	.zero		948


//--------------------- .nv.constant0._Z11augmentInitPii --------------------------
	.section	.nv.constant0._Z11augmentInitPii,"a",@progbits
	.sectionflags	@""
	.align	4
.nv.constant0._Z11augmentInitPii:
	.zero		908


//--------------------- SYMBOLS --------------------------

	.type		.nv.reservedSmem.offset0,@object
	.size		.nv.reservedSmem.offset0,0x4
